//
// Generated by NVIDIA NVVM Compiler
//
// Compiler Build ID: CL-36424714
// Cuda compilation tools, release 13.0, V13.0.88
// Based on NVVM 20.0.0
//

.version 9.0
.target sm_100
.address_size 64

	// .globl	_Z6kernelPdS_S_i

.visible .entry _Z6kernelPdS_S_i(
	.param .u64 .ptr .align 1 _Z6kernelPdS_S_i_param_0,
	.param .u64 .ptr .align 1 _Z6kernelPdS_S_i_param_1,
	.param .u64 .ptr .align 1 _Z6kernelPdS_S_i_param_2,
	.param .u32 _Z6kernelPdS_S_i_param_3
)
{
	.reg .pred 	%p<4>;
	.reg .b32 	%r<11>;
	.reg .b64 	%rd<11>;
	.reg .b64 	%fd<4>;

	ld.param.u64 	%rd4, [_Z6kernelPdS_S_i_param_0];
	ld.param.u64 	%rd5, [_Z6kernelPdS_S_i_param_1];
	ld.param.u64 	%rd6, [_Z6kernelPdS_S_i_param_2];
	ld.param.u32 	%r6, [_Z6kernelPdS_S_i_param_3];
	mov.u32 	%r7, %ctaid.x;
	mov.u32 	%r1, %ntid.x;
	mov.u32 	%r8, %tid.x;
	mad.lo.s32 	%r10, %r7, %r1, %r8;
	setp.ge.s32 	%p1, %r10, %r6;
	@%p1 bra 	$L__BB0_3;
	mov.u32 	%r9, %nctaid.x;
	mul.lo.s32 	%r3, %r9, %r1;
	cvta.to.global.u64 	%rd1, %rd4;
	cvta.to.global.u64 	%rd2, %rd5;
	cvta.to.global.u64 	%rd3, %rd6;
$L__BB0_2:
	mul.wide.s32 	%rd7, %r10, 8;
	add.s64 	%rd8, %rd3, %rd7;
	add.s64 	%rd9, %rd2, %rd7;
	add.s64 	%rd10, %rd1, %rd7;
	ld.global.f64 	%fd1, [%rd10];
	ld.global.f64 	%fd2, [%rd9];
	setp.lt.f64 	%p2, %fd1, %fd2;
	selp.f64 	%fd3, %fd1, %fd2, %p2;
	st.global.f64 	[%rd8], %fd3;
	add.s32 	%r10, %r10, %r3;
	setp.lt.s32 	%p3, %r10, %r6;
	@%p3 bra 	$L__BB0_2;
$L__BB0_3:
	ret;

}


// ===== COMPILED SASS (sm_100) =====

	.target	sm_100

	.elftype	@"ET_EXEC"


//--------------------- .note.nv.tkinfo           --------------------------
	.section	.note.nv.tkinfo,"",@"SHT_NOTE"
	.sectionflags	@"SHF_NOTE_NV_TKINFO"
	.tkinfo
        /*0018*/ 	.word	0x00000002
        /*0030*/ 	.string	""
        /*0030*/ 	.string	"ptxas"
        /*0030*/ 	.string	"Cuda compilation tools, release 13.0, V13.0.88"
        /*0030*/ 	.string	"Build cuda_13.0.r13.0/compiler.36424714_0"
        /*0030*/ 	.string	"-arch sm_100 -m 64 "



//--------------------- .note.nv.cuinfo           --------------------------
	.section	.note.nv.cuinfo,"",@"SHT_NOTE"
	.sectionflags	@"SHF_NOTE_NV_CUINFO"
        /*0018*/ 	.short	0x0002
        /*001a*/ 	.short	0x0064
        /*001c*/ 	.short	0x0082
	.zero		2


//--------------------- .nv.info                  --------------------------
	.section	.nv.info,"",@"SHT_CUDA_INFO"
	.align	4


	//----- nvinfo : EIATTR_REGCOUNT
	.align		4
        /*0000*/ 	.byte	0x04, 0x2f
        /*0002*/ 	.short	(.L_1 - .L_0)
	.align		4
.L_0:
        /*0004*/ 	.word	index@(_Z6kernelPdS_S_i)
        /*0008*/ 	.word	0x00000014


	//----- nvinfo : EIATTR_FRAME_SIZE
	.align		4
.L_1:
        /*000c*/ 	.byte	0x04, 0x11
        /*000e*/ 	.short	(.L_3 - .L_2)
	.align		4
.L_2:
        /*0010*/ 	.word	index@(_Z6kernelPdS_S_i)
        /*0014*/ 	.word	0x00000000


	//----- nvinfo : EIATTR_MIN_STACK_SIZE
	.align		4
.L_3:
        /*0018*/ 	.byte	0x04, 0x12
        /*001a*/ 	.short	(.L_5 - .L_4)
	.align		4
.L_4:
        /*001c*/ 	.word	index@(_Z6kernelPdS_S_i)
        /*0020*/ 	.word	0x00000000
.L_5:


//--------------------- .nv.compat                --------------------------
	.section	.nv.compat,"",@"SHT_CUDA_COMPAT_INFO"
	.align	4
        /*0000*/ 	.byte	0x02, 0x09, 0x00, 0x00, 0x02, 0x02, 0x01, 0x00, 0x02, 0x05, 0x05, 0x00, 0x03, 0x07, 0x01, 0x01
        /*0010*/ 	.byte	0x02, 0x03, 0x00, 0x00, 0x02, 0x06, 0x01, 0x00, 0x04, 0x0b, 0x08, 0x00, 0x01, 0x00, 0x00, 0x00
        /*0020*/ 	.byte	0x00, 0x00, 0x00, 0x00


//--------------------- .nv.info._Z6kernelPdS_S_i --------------------------
	.section	.nv.info._Z6kernelPdS_S_i,"",@"SHT_CUDA_INFO"
	.sectionflags	@""
	.align	4


	//----- nvinfo : EIATTR_CUDA_API_VERSION
	.align		4
        /*0000*/ 	.byte	0x04, 0x37
        /*0002*/ 	.short	(.L_7 - .L_6)
.L_6:
        /*0004*/ 	.word	0x00000082


	//----- nvinfo : EIATTR_KPARAM_INFO
	.align		4
.L_7:
        /*0008*/ 	.byte	0x04, 0x17
        /*000a*/ 	.short	(.L_9 - .L_8)
.L_8:
        /*000c*/ 	.word	0x00000000
        /*0010*/ 	.short	0x0003
        /*0012*/ 	.short	0x0018
        /*0014*/ 	.byte	0x00, 0xf0, 0x11, 0x00


	//----- nvinfo : EIATTR_KPARAM_INFO
	.align		4
.L_9:
        /*0018*/ 	.byte	0x04, 0x17
        /*001a*/ 	.short	(.L_11 - .L_10)
.L_10:
        /*001c*/ 	.word	0x00000000
        /*0020*/ 	.short	0x0002
        /*0022*/ 	.short	0x0010
        /*0024*/ 	.byte	0x00, 0xf5, 0x21, 0x00


	//----- nvinfo : EIATTR_KPARAM_INFO
	.align		4
.L_11:
        /*0028*/ 	.byte	0x04, 0x17
        /*002a*/ 	.short	(.L_13 - .L_12)
.L_12:
        /*002c*/ 	.word	0x00000000
        /*0030*/ 	.short	0x0001
        /*0032*/ 	.short	0x0008
        /*0034*/ 	.byte	0x00, 0xf5, 0x21, 0x00


	//----- nvinfo : EIATTR_KPARAM_INFO
	.align		4
.L_13:
        /*0038*/ 	.byte	0x04, 0x17
        /*003a*/ 	.short	(.L_15 - .L_14)
.L_14:
        /*003c*/ 	.word	0x00000000
        /*0040*/ 	.short	0x0000
        /*0042*/ 	.short	0x0000
        /*0044*/ 	.byte	0x00, 0xf5, 0x21, 0x00


	//----- nvinfo : EIATTR_SPARSE_MMA_MASK
	.align		4
.L_15:
        /*0048*/ 	.byte	0x03, 0x50
        /*004a*/ 	.short	0x0000


	//----- nvinfo : EIATTR_MAXREG_COUNT
	.align		4
        /*004c*/ 	.byte	0x03, 0x1b
        /*004e*/ 	.short	0x00ff


	//----- nvinfo : EIATTR_MERCURY_ISA_VERSION
	.align		4
        /*0050*/ 	.byte	0x03, 0x5f
        /*0052*/ 	.short	0x0101


	//----- nvinfo : EIATTR_VRC_CTA_INIT_COUNT
	.align		4
        /*0054*/ 	.byte	0x02, 0x4a
	.zero		1
	.zero		1


	//----- nvinfo : EIATTR_EXIT_INSTR_OFFSETS
	.align		4
        /*0058*/ 	.byte	0x04, 0x1c
        /*005a*/ 	.short	(.L_17 - .L_16)


	//   ....[0]....
.L_16:
        /*005c*/ 	.word	0x00000070


	//   ....[1]....
        /*0060*/ 	.word	0x000001a0


	//----- nvinfo : EIATTR_CRS_STACK_SIZE
	.align		4
.L_17:
        /*0064*/ 	.byte	0x04, 0x1e
        /*0066*/ 	.short	(.L_19 - .L_18)
.L_18:
        /*0068*/ 	.word	0x00000000


	//----- nvinfo : EIATTR_CBANK_PARAM_SIZE
	.align		4
.L_19:
        /*006c*/ 	.byte	0x03, 0x19
        /*006e*/ 	.short	0x001c


	//----- nvinfo : EIATTR_PARAM_CBANK
	.align		4
        /*0070*/ 	.byte	0x04, 0x0a
        /*0072*/ 	.short	(.L_21 - .L_20)
	.align		4
.L_20:
        /*0074*/ 	.word	index@(.nv.constant0._Z6kernelPdS_S_i)
        /*0078*/ 	.short	0x0380
        /*007a*/ 	.short	0x001c


	//----- nvinfo : EIATTR_SW_WAR
	.align		4
.L_21:
        /*007c*/ 	.byte	0x04, 0x36
        /*007e*/ 	.short	(.L_23 - .L_22)
.L_22:
        /*0080*/ 	.word	0x00000008
.L_23:


//--------------------- .nv.callgraph             --------------------------
	.section	.nv.callgraph,"",@"SHT_CUDA_CALLGRAPH"
	.align	4
	.sectionentsize	8
	.align		4
        /*0000*/ 	.word	0x00000000
	.align		4
        /*0004*/ 	.word	0xffffffff
	.align		4
        /*0008*/ 	.word	0x00000000
	.align		4
        /*000c*/ 	.word	0xfffffffe
	.align		4
        /*0010*/ 	.word	0x00000000
	.align		4
        /*0014*/ 	.word	0xfffffffd
	.align		4
        /*0018*/ 	.word	0x00000000
	.align		4
        /*001c*/ 	.word	0xfffffffc


//--------------------- .text._Z6kernelPdS_S_i    --------------------------
	.section	.text._Z6kernelPdS_S_i,"ax",@progbits
	.align	128
        .global         _Z6kernelPdS_S_i
        .type           _Z6kernelPdS_S_i,@function
        .size           _Z6kernelPdS_S_i,(.L_x_2 - _Z6kernelPdS_S_i)
        .other          _Z6kernelPdS_S_i,@"STO_CUDA_ENTRY STV_DEFAULT"
_Z6kernelPdS_S_i:
.text._Z6kernelPdS_S_i:
[----:B------:R-:W-:Y:S01]  /*0000*/  LDC R1, c[0x0][0x37c] ;  /* 0x0000df00ff017b82 */ /* 0x000fe20000000800 */
[----:B------:R-:W0:Y:S07]  /*0010*/  S2R R0, SR_TID.X ;  /* 0x0000000000007919 */ /* 0x000e2e0000002100 */
[----:B------:R-:W0:Y:S01]  /*0020*/  S2UR UR4, SR_CTAID.X ;  /* 0x00000000000479c3 */ /* 0x000e220000002500 */
[----:B------:R-:W1:Y:S07]  /*0030*/  LDCU UR5, c[0x0][0x398] ;  /* 0x00007300ff0577ac */ /* 0x000e6e0008000800 */
[----:B------:R-:W0:Y:S02]  /*0040*/  LDC R17, c[0x0][0x360] ;  /* 0x0000d800ff117b82 */ /* 0x000e240000000800 */
[----:B0-----:R-:W-:-:S05]  /*0050*/  IMAD R0, R17, UR4, R0 ;  /* 0x0000000411007c24 */ /* 0x001fca000f8e0200 */
[----:B-1----:R-:W-:-:S13]  /*0060*/  ISETP.GE.AND P0, PT, R0, UR5, PT ;  /* 0x0000000500007c0c */ /* 0x002fda000bf06270 */
[----:B------:R-:W-:Y:S05]  /*0070*/  @P0 EXIT ;  /* 0x000000000000094d */ /* 0x000fea0003800000 */
[----:B------:R-:W0:Y:S01]  /*0080*/  LDC.64 R10, c[0x0][0x390] ;  /* 0x0000e400ff0a7b82 */ /* 0x000e220000000a00 */
[----:B------:R-:W1:Y:S01]  /*0090*/  LDCU UR4, c[0x0][0x370] ;  /* 0x00006e00ff0477ac */ /* 0x000e620008000800 */
[----:B------:R-:W2:Y:S06]  /*00a0*/  LDCU.64 UR6, c[0x0][0x358] ;  /* 0x00006b00ff0677ac */ /* 0x000eac0008000a00 */
[----:B------:R-:W3:Y:S08]  /*00b0*/  LDC.64 R14, c[0x0][0x380] ;  /* 0x0000e000ff0e7b82 */ /* 0x000ef00000000a00 */
[----:B------:R-:W4:Y:S01]  /*00c0*/  LDC.64 R12, c[0x0][0x388] ;  /* 0x0000e200ff0c7b82 */ /* 0x000f220000000a00 */
[----:B-1----:R-:W-:-:S07]  /*00d0*/  IMAD R17, R17, UR4, RZ ;  /* 0x0000000411117c24 */ /* 0x002fce000f8e02ff */
.L_x_0:
[----:B----4-:R-:W-:-:S04]  /*00e0*/  IMAD.WIDE R4, R0, 0x8, R12 ;  /* 0x0000000800047825 */ /* 0x010fc800078e020c */
[C---:B---3--:R-:W-:Y:S02]  /*00f0*/  IMAD.WIDE R6, R0.reuse, 0x8, R14 ;  /* 0x0000000800067825 */ /* 0x048fe400078e020e */
[----:B--2---:R-:W2:Y:S04]  /*0100*/  LDG.E.64 R4, desc[UR6][R4.64] ;  /* 0x0000000604047981 */ /* 0x004ea8000c1e1b00 */
[----:B------:R-:W2:Y:S01]  /*0110*/  LDG.E.64 R6, desc[UR6][R6.64] ;  /* 0x0000000606067981 */ /* 0x000ea2000c1e1b00 */
[----:B01----:R-:W-:Y:S01]  /*0120*/  IMAD.WIDE R2, R0, 0x8, R10 ;  /* 0x0000000800027825 */ /* 0x003fe200078e020a */
[----:B------:R-:W-:Y:S01]  /*0130*/  IADD3 R0, PT, PT, R17, R0, RZ ;  /* 0x0000000011007210 */ /* 0x000fe20007ffe0ff */
[----:B--2---:R-:W-:-:S06]  /*0140*/  DSETP.GEU.AND P0, PT, R6, R4, PT ;  /* 0x000000040600722a */ /* 0x004fcc0003f0e000 */
[----:B------:R-:W-:Y:S02]  /*0150*/  FSEL R8, R6, R4, !P0 ;  /* 0x0000000406087208 */ /* 0x000fe40004000000 */
[----:B------:R-:W-:Y:S02]  /*0160*/  FSEL R9, R7, R5, !P0 ;  /* 0x0000000507097208 */ /* 0x000fe40004000000 */
[----:B------:R-:W-:-:S03]  /*0170*/  ISETP.GE.AND P0, PT, R0, UR5, PT ;  /* 0x0000000500007c0c */ /* 0x000fc6000bf06270 */
[----:B------:R1:W-:Y:S10]  /*0180*/  STG.E.64 desc[UR6][R2.64], R8 ;  /* 0x0000000802007986 */ /* 0x0003f4000c101b06 */
[----:B------:R-:W-:Y:S05]  /*0190*/  @!P0 BRA `(.L_x_0) ;  /* 0xfffffffc00d08947 */ /* 0x000fea000383ffff */
[----:B------:R-:W-:Y:S05]  /*01a0*/  EXIT ;  /* 0x000000000000794d */ /* 0x000fea0003800000 */
.L_x_1:
[----:B------:R-:W-:-:S00]  /*01b0*/  BRA `(.L_x_1) ;  /* 0xfffffffc00fc7947 */ /* 0x000fc0000383ffff */
[----:B------:R-:W-:-:S00]  /*01c0*/  NOP ;  /* 0x0000000000007918 */ /* 0x000fc00000000000 */
        /* <DEDUP_REMOVED lines=11> */
.L_x_2:


//--------------------- .nv.shared.reserved.0     --------------------------
	.section	.nv.shared.reserved.0,"aw",@nobits
	.weak		__nv_reservedSMEM_offset_0_alias
	.size		__nv_reservedSMEM_offset_0_alias, 0, 64
	.other		__nv_reservedSMEM_offset_0_alias,@"STO_CUDA_RESERVED_SHARED STV_DEFAULT"
__nv_reservedSMEM_offset_0_alias:
	.zero		0
	.zero		64


//--------------------- .nv.constant0._Z6kernelPdS_S_i --------------------------
	.section	.nv.constant0._Z6kernelPdS_S_i,"a",@progbits
	.sectionflags	@""
	.align	4
.nv.constant0._Z6kernelPdS_S_i:
	.zero		924


//--------------------- SYMBOLS --------------------------

	.type		.nv.reservedSmem.offset0,@object
	.size		.nv.reservedSmem.offset0,0x4
